	.headerflags	@"EF_CUDA_TEXMODE_UNIFIED EF_CUDA_64BIT_ADDRESS EF_CUDA_ACCELERATORS EF_CUDA_SM90 EF_CUDA_VIRTUAL_SM(EF_CUDA_SM90)"
	.elftype	@"ET_EXEC"


//--------------------- .nv.info                  --------------------------
	.section	.nv.info,"",@"SHT_CUDA_INFO"
	.align	4


	//----- nvinfo : EIATTR_REGCOUNT
	.align		4
        /*0000*/ 	.byte	0x04, 0x2f
        /*0002*/ 	.short	(.L_1 - .L_0)
	.align		4
.L_0:
        /*0004*/ 	.word	index@(triton_poi_fused_max_pool2d_with_indices_30)
        /*0008*/ 	.word	0x0000001a


	//----- nvinfo : EIATTR_MIN_STACK_SIZE
	.align		4
.L_1:
        /*000c*/ 	.byte	0x04, 0x12
        /*000e*/ 	.short	(.L_3 - .L_2)
	.align		4
.L_2:
        /*0010*/ 	.word	index@(triton_poi_fused_max_pool2d_with_indices_30)
        /*0014*/ 	.word	0x00000000


	//----- nvinfo : EIATTR_FRAME_SIZE
	.align		4
.L_3:
        /*0018*/ 	.byte	0x04, 0x11
        /*001a*/ 	.short	(.L_5 - .L_4)
	.align		4
.L_4:
        /*001c*/ 	.word	index@(triton_poi_fused_max_pool2d_with_indices_30)
        /*0020*/ 	.word	0x00000000


	//----- nvinfo : EIATTR_MIN_STACK_SIZE
	.align		4
.L_5:
        /*0024*/ 	.byte	0x04, 0x12
        /*0026*/ 	.short	(.L_7 - .L_6)
	.align		4
.L_6:
        /*0028*/ 	.word	index@(triton_poi_fused_max_pool2d_with_indices_30)
        /*002c*/ 	.word	0x00000000
.L_7:


//--------------------- .nv.info.triton_poi_fused_max_pool2d_with_indices_30 --------------------------
	.section	.nv.info.triton_poi_fused_max_pool2d_with_indices_30,"",@"SHT_CUDA_INFO"
	.sectionflags	@""
	.align	4


	//----- nvinfo : EIATTR_CUDA_API_VERSION
	.align		4
        /*0000*/ 	.byte	0x04, 0x37
        /*0002*/ 	.short	(.L_9 - .L_8)
.L_8:
        /*0004*/ 	.word	0x0000007c


	//----- nvinfo : EIATTR_KPARAM_INFO
	.align		4
.L_9:
        /*0008*/ 	.byte	0x04, 0x17
        /*000a*/ 	.short	(.L_11 - .L_10)
.L_10:
        /*000c*/ 	.word	0x00000000
        /*0010*/ 	.short	0x0003
        /*0012*/ 	.short	0x0018
        /*0014*/ 	.byte	0x00, 0xf0, 0x11, 0x00


	//----- nvinfo : EIATTR_KPARAM_INFO
	.align		4
.L_11:
        /*0018*/ 	.byte	0x04, 0x17
        /*001a*/ 	.short	(.L_13 - .L_12)
.L_12:
        /*001c*/ 	.word	0x00000000
        /*0020*/ 	.short	0x0002
        /*0022*/ 	.short	0x0010
        /*0024*/ 	.byte	0x00, 0xf4, 0x21, 0x00


	//----- nvinfo : EIATTR_KPARAM_INFO
	.align		4
.L_13:
        /*0028*/ 	.byte	0x04, 0x17
        /*002a*/ 	.short	(.L_15 - .L_14)
.L_14:
        /*002c*/ 	.word	0x00000000
        /*0030*/ 	.short	0x0001
        /*0032*/ 	.short	0x0008
        /*0034*/ 	.byte	0x00, 0xf4, 0x21, 0x00


	//----- nvinfo : EIATTR_KPARAM_INFO
	.align		4
.L_15:
        /*0038*/ 	.byte	0x04, 0x17
        /*003a*/ 	.short	(.L_17 - .L_16)
.L_16:
        /*003c*/ 	.word	0x00000000
        /*0040*/ 	.short	0x0000
        /*0042*/ 	.short	0x0000
        /*0044*/ 	.byte	0x00, 0xf4, 0x21, 0x00


	//----- nvinfo : EIATTR_SPARSE_MMA_MASK
	.align		4
.L_17:
        /*0048*/ 	.byte	0x03, 0x50
        /*004a*/ 	.short	0x0000


	//----- nvinfo : EIATTR_MAXREG_COUNT
	.align		4
        /*004c*/ 	.byte	0x03, 0x1b
        /*004e*/ 	.short	0x00ff


	//----- nvinfo : EIATTR_EXIT_INSTR_OFFSETS
	.align		4
        /*0050*/ 	.byte	0x04, 0x1c
        /*0052*/ 	.short	(.L_19 - .L_18)


	//   ....[0]....
.L_18:
        /*0054*/ 	.word	0x00000b30


	//----- nvinfo : EIATTR_REQNTID
	.align		4
.L_19:
        /*0058*/ 	.byte	0x04, 0x10
        /*005a*/ 	.short	(.L_21 - .L_20)
.L_20:
        /*005c*/ 	.word	0x00000100
        /*0060*/ 	.word	0x00000001
        /*0064*/ 	.word	0x00000001


	//----- nvinfo : EIATTR_CBANK_PARAM_SIZE
	.align		4
.L_21:
        /*0068*/ 	.byte	0x03, 0x19
        /*006a*/ 	.short	0x001c


	//----- nvinfo : EIATTR_PARAM_CBANK
	.align		4
        /*006c*/ 	.byte	0x04, 0x0a
        /*006e*/ 	.short	(.L_23 - .L_22)
	.align		4
.L_22:
        /*0070*/ 	.word	index@(.nv.constant0.triton_poi_fused_max_pool2d_with_indices_30)
        /*0074*/ 	.short	0x0210
        /*0076*/ 	.short	0x001c


	//----- nvinfo : EIATTR_SW_WAR
	.align		4
.L_23:
        /*0078*/ 	.byte	0x04, 0x36
        /*007a*/ 	.short	(.L_25 - .L_24)
.L_24:
        /*007c*/ 	.word	0x00000008
.L_25:


//--------------------- .nv.callgraph             --------------------------
	.section	.nv.callgraph,"",@"SHT_CUDA_CALLGRAPH"
	.align	4
	.sectionentsize	8
	.align		4
        /*0000*/ 	.word	0x00000000
	.align		4
        /*0004*/ 	.word	0xffffffff
	.align		4
        /*0008*/ 	.word	0x00000000
	.align		4
        /*000c*/ 	.word	0xfffffffe
	.align		4
        /*0010*/ 	.word	0x00000000
	.align		4
        /*0014*/ 	.word	0xfffffffd
	.align		4
        /*0018*/ 	.word	0x00000000
	.align		4
        /*001c*/ 	.word	0xfffffffc


//--------------------- .text.triton_poi_fused_max_pool2d_with_indices_30 --------------------------
	.section	.text.triton_poi_fused_max_pool2d_with_indices_30,"ax",@progbits
	.align	128
        .global         triton_poi_fused_max_pool2d_with_indices_30
        .type           triton_poi_fused_max_pool2d_with_indices_30,@function
        .size           triton_poi_fused_max_pool2d_with_indices_30,(.L_x_1 - triton_poi_fused_max_pool2d_with_indices_30)
        .other          triton_poi_fused_max_pool2d_with_indices_30,@"STO_CUDA_ENTRY STV_DEFAULT"
triton_poi_fused_max_pool2d_with_indices_30:
.text.triton_poi_fused_max_pool2d_with_indices_30:
[----:B------:R-:W-:Y:S01]  /*0000*/  LDC R1, c[0x0][0x28] ;  /* 0x00000a00ff017b82 */ /* 0x000fe20000000800 */
[----:B------:R-:W1:Y:S07]  /*0010*/  S2R R0, SR_TID.X ;  /* 0x0000000000007919 */ /* 0x000e6e0000002100 */
[----:B------:R-:W2:Y:S01]  /*0020*/  LDC.64 R2, c[0x0][0x210] ;  /* 0x00008400ff027b82 */ /* 0x000ea20000000a00 */
[----:B------:R-:W-:Y:S01]  /*0030*/  CS2R R10, SRZ ;  /* 0x00000000000a7805 */ /* 0x000fe2000001ff00 */
[----:B------:R-:W-:Y:S01]  /*0040*/  ULDC.64 UR4, c[0x0][0x208] ;  /* 0x0000820000047ab9 */ /* 0x000fe20000000a00 */
[----:B------:R-:W3:Y:S01]  /*0050*/  S2R R5, SR_CTAID.X ;  /* 0x0000000000057919 */ /* 0x000ee20000002500 */
[----:B------:R-:W-:-:S02]  /*0060*/  CS2R R12, SRZ ;  /* 0x00000000000c7805 */ /* 0x000fc4000001ff00 */
[----:B------:R-:W-:Y:S01]  /*0070*/  CS2R R14, SRZ ;  /* 0x00000000000e7805 */ /* 0x000fe2000001ff00 */
[----:B------:R-:W-:Y:S01]  /*0080*/  ULDC.64 UR6, c[0x0][0x220] ;  /* 0x0000880000067ab9 */ /* 0x000fe20000000a00 */
[----:B-1----:R-:W-:-:S05]  /*0090*/  IMAD.SHL.U32 R0, R0, 0x2, RZ ;  /* 0x0000000200007824 */ /* 0x002fca00078e00ff */
[----:B------:R-:W-:-:S05]  /*00a0*/  LOP3.LUT R0, R0, 0x1fe, RZ, 0xc0, !PT ;  /* 0x000001fe00007812 */ /* 0x000fca00078ec0ff */
[----:B---3--:R-:W-:-:S04]  /*00b0*/  IMAD R5, R5, 0x200, R0 ;  /* 0x0000020005057824 */ /* 0x008fc800078e0200 */
[----:B------:R-:W-:-:S04]  /*00c0*/  IMAD.HI R0, R5, 0x2aaaaaab, RZ ;  /* 0x2aaaaaab05007827 */ /* 0x000fc800078e02ff */
[C---:B------:R-:W-:Y:S01]  /*00d0*/  VIADD R17, R5.reuse, 0xffffe740 ;  /* 0xffffe74005117836 */ /* 0x040fe20000000000 */
[----:B------:R-:W-:Y:S01]  /*00e0*/  SHF.R.U32.HI R7, RZ, 0x1f, R0 ;  /* 0x0000001fff077819 */ /* 0x000fe20000011600 */
[----:B------:R-:W-:Y:S02]  /*00f0*/  VIADD R19, R5, 0xffffe800 ;  /* 0xffffe80005137836 */ /* 0x000fe40000000000 */
[--C-:B--2---:R-:W-:Y:S01]  /*0100*/  IMAD.WIDE R16, R17, 0x4, R2.reuse ;  /* 0x0000000411107825 */ /* 0x104fe200078e0202 */
[CC--:B------:R-:W-:Y:S02]  /*0110*/  LEA.HI.SX32 R4, R0.reuse, R7.reuse, 0x1b ;  /* 0x0000000700047211 */ /* 0x0c0fe400078fdaff */
[----:B------:R-:W-:Y:S01]  /*0120*/  LEA.HI.SX32 R7, R0, R7, 0x16 ;  /* 0x0000000700077211 */ /* 0x000fe200078fb2ff */
[----:B------:R-:W-:Y:S01]  /*0130*/  IMAD.WIDE R18, R19, 0x4, R2 ;  /* 0x0000000413127825 */ /* 0x000fe200078e0202 */
[----:B------:R-:W-:Y:S02]  /*0140*/  LEA.HI R0, R4, R4, RZ, 0x5 ;  /* 0x0000000404007211 */ /* 0x000fe400078f28ff */
[----:B------:R-:W-:-:S02]  /*0150*/  LEA.HI R6, R7, R7, RZ, 0x5 ;  /* 0x0000000707067211 */ /* 0x000fc400078f28ff */
[----:B------:R-:W-:Y:S02]  /*0160*/  LOP3.LUT R9, R0, 0xffffffe0, RZ, 0xc0, !PT ;  /* 0xffffffe000097812 */ /* 0x000fe400078ec0ff */
[----:B------:R-:W-:-:S03]  /*0170*/  LOP3.LUT R6, R6, 0xffffffe0, RZ, 0xc0, !PT ;  /* 0xffffffe006067812 */ /* 0x000fc600078ec0ff */
[----:B------:R-:W-:Y:S01]  /*0180*/  IMAD.IADD R4, R4, 0x1, -R9 ;  /* 0x0000000104047824 */ /* 0x000fe200078e0a09 */
[----:B------:R-:W-:Y:S01]  /*0190*/  CS2R R8, SRZ ;  /* 0x0000000000087805 */ /* 0x000fe2000001ff00 */
[----:B------:R-:W-:Y:S02]  /*01a0*/  IMAD.IADD R7, R7, 0x1, -R6 ;  /* 0x0000000107077824 */ /* 0x000fe400078e0a06 */
[C---:B------:R-:W-:Y:S01]  /*01b0*/  VIADD R0, R4.reuse, 0x1 ;  /* 0x0000000104007836 */ /* 0x040fe20000000000 */
[C---:B------:R-:W-:Y:S02]  /*01c0*/  ISETP.GT.AND P2, PT, R4.reuse, RZ, PT ;  /* 0x000000ff0400720c */ /* 0x040fe40003f44270 */
[----:B------:R-:W-:Y:S02]  /*01d0*/  ISETP.GT.AND P0, PT, R4, -0x1, PT ;  /* 0xffffffff0400780c */ /* 0x000fe40003f04270 */
[C---:B------:R-:W-:Y:S02]  /*01e0*/  ISETP.GT.AND P4, PT, R7.reuse, RZ, P2 ;  /* 0x000000ff0700720c */ /* 0x040fe40001784270 */
[----:B------:R-:W-:-:S02]  /*01f0*/  ISETP.GT.AND P0, PT, R7, RZ, P0 ;  /* 0x000000ff0700720c */ /* 0x000fc40000704270 */
[----:B------:R-:W-:-:S04]  /*0200*/  ISETP.GE.U32.AND P1, PT, R0, 0x20, PT ;  /* 0x000000200000780c */ /* 0x000fc80003f26070 */
[----:B------:R-:W-:Y:S01]  /*0210*/  ISETP.GT.AND P3, PT, R7, RZ, !P1 ;  /* 0x000000ff0700720c */ /* 0x000fe20004f64270 */
[----:B------:R-:W-:-:S04]  /*0220*/  VIADD R21, R5, 0xffffe8c0 ;  /* 0xffffe8c005157836 */ /* 0x000fc80000000000 */
[----:B------:R1:W2:Y:S04]  /*0230*/  @P4 LDG.E.64 R8, desc[UR4][R16.64] ;  /* 0x0000000410084981 */ /* 0x0002a8000c1e1b00 */
[----:B------:R2:W3:Y:S01]  /*0240*/  @P0 LDG.E.64 R10, desc[UR4][R18.64] ;  /* 0x00000004120a0981 */ /* 0x0004e2000c1e1b00 */
[----:B------:R-:W-:Y:S01]  /*0250*/  IMAD.WIDE R20, R21, 0x4, R2 ;  /* 0x0000000415147825 */ /* 0x000fe200078e0202 */
[----:B------:R-:W-:-:S04]  /*0260*/  ISETP.GT.AND P2, PT, R7, -0x1, P2 ;  /* 0xffffffff0700780c */ /* 0x000fc80001744270 */
[----:B------:R-:W4:Y:S01]  /*0270*/  @P3 LDG.E.64 R12, desc[UR4][R20.64] ;  /* 0x00000004140c3981 */ /* 0x000f22000c1e1b00 */
[----:B------:R-:W-:-:S04]  /*0280*/  VIADD R23, R5, 0xffffff40 ;  /* 0xffffff4005177836 */ /* 0x000fc80000000000 */
[----:B-1----:R-:W-:-:S05]  /*0290*/  IMAD.WIDE R16, R23, 0x4, R2 ;  /* 0x0000000417107825 */ /* 0x002fca00078e0202 */
[----:B------:R-:W5:Y:S01]  /*02a0*/  @P2 LDG.E.64 R14, desc[UR4][R16.64] ;  /* 0x00000004100e2981 */ /* 0x000f62000c1e1b00 */
[----:B--2---:R-:W-:Y:S02]  /*02b0*/  SEL R19, R8, 0xff800000, P4 ;  /* 0xff80000008137807 */ /* 0x004fe40002000000 */
[----:B------:R-:W-:Y:S02]  /*02c0*/  SEL R8, R9, 0xff800000, P4 ;  /* 0xff80000009087807 */ /* 0x000fe40002000000 */
[----:B---3--:R-:W-:Y:S02]  /*02d0*/  SEL R11, R11, 0xff800000, P0 ;  /* 0xff8000000b0b7807 */ /* 0x008fe40000000000 */
[----:B------:R-:W-:Y:S02]  /*02e0*/  SEL R10, R10, 0xff800000, P0 ;  /* 0xff8000000a0a7807 */ /* 0x000fe40000000000 */
[----:B------:R-:W-:Y:S02]  /*02f0*/  FSETP.GT.AND P5, PT, R11, R8, PT ;  /* 0x000000080b00720b */ /* 0x000fe40003fa4000 */
[----:B------:R-:W-:-:S02]  /*0300*/  FSETP.GT.AND P6, PT, R10, R19, PT ;  /* 0x000000130a00720b */ /* 0x000fc40003fc4000 */
[----:B----4-:R-:W-:Y:S02]  /*0310*/  SEL R9, R12, 0xff800000, P3 ;  /* 0xff8000000c097807 */ /* 0x010fe40001800000 */
[----:B------:R-:W-:Y:S02]  /*0320*/  SEL R6, R13, 0xff800000, P3 ;  /* 0xff8000000d067807 */ /* 0x000fe40001800000 */
[----:B------:R-:W-:Y:S02]  /*0330*/  FSETP.NAN.AND P4, PT, R9, R9, PT ;  /* 0x000000090900720b */ /* 0x000fe40003f88000 */
[C---:B------:R-:W-:Y:S02]  /*0340*/  FSETP.NAN.AND P3, PT, R11.reuse, R11, PT ;  /* 0x0000000b0b00720b */ /* 0x040fe40003f68000 */
[----:B------:R-:W-:Y:S02]  /*0350*/  FSETP.NAN.AND P0, PT, R10, R10, PT ;  /* 0x0000000a0a00720b */ /* 0x000fe40003f08000 */
[----:B------:R-:W-:-:S02]  /*0360*/  @!P5 SEL R11, R11, R8, P3 ;  /* 0x000000080b0bd207 */ /* 0x000fc40001800000 */
[----:B------:R-:W-:Y:S02]  /*0370*/  @!P6 SEL R10, R10, R19, P0 ;  /* 0x000000130a0ae207 */ /* 0x000fe40000000000 */
[----:B------:R-:W-:Y:S02]  /*0380*/  FSETP.NAN.AND P3, PT, R6, R6, PT ;  /* 0x000000060600720b */ /* 0x000fe40003f68000 */
[----:B------:R-:W-:Y:S02]  /*0390*/  FSETP.GEU.AND P0, PT, R10, R9, PT ;  /* 0x000000090a00720b */ /* 0x000fe40003f0e000 */
[----:B-----5:R-:W-:Y:S02]  /*03a0*/  SEL R15, R15, 0xff800000, P2 ;  /* 0xff8000000f0f7807 */ /* 0x020fe40001000000 */
[----:B------:R-:W-:Y:S02]  /*03b0*/  SEL R14, R14, 0xff800000, P2 ;  /* 0xff8000000e0e7807 */ /* 0x000fe40001000000 */
[----:B------:R-:W-:-:S02]  /*03c0*/  @!P4 SEL R9, R9, R10, !P0 ;  /* 0x0000000a0909c207 */ /* 0x000fc40004000000 */
[----:B------:R-:W-:Y:S02]  /*03d0*/  FSETP.NAN.AND P2, PT, R15, R15, PT ;  /* 0x0000000f0f00720b */ /* 0x000fe40003f48000 */
[----:B------:R-:W-:Y:S02]  /*03e0*/  FSETP.GEU.AND P4, PT, R11, R6, PT ;  /* 0x000000060b00720b */ /* 0x000fe40003f8e000 */
[----:B------:R-:W-:Y:S02]  /*03f0*/  P2R R12, PR, RZ, 0x40 ;  /* 0x00000040ff0c7803 */ /* 0x000fe40000000000 */
[----:B------:R-:W-:Y:S01]  /*0400*/  @!P3 SEL R6, R6, R11, !P4 ;  /* 0x0000000b0606b207 */ /* 0x000fe20006000000 */
[----:B------:R-:W-:Y:S01]  /*0410*/  IMAD.WIDE R10, R5, 0x4, R2 ;  /* 0x00000004050a7825 */ /* 0x000fe200078e0202 */
[----:B------:R-:W-:Y:S02]  /*0420*/  P2R R18, PR, RZ, 0x1 ;  /* 0x00000001ff127803 */ /* 0x000fe40000000000 */
[----:B------:R-:W-:-:S02]  /*0430*/  FSETP.GEU.AND P6, PT, R6, R15, PT ;  /* 0x0000000f0600720b */ /* 0x000fc40003fce000 */
[----:B------:R-:W-:Y:S02]  /*0440*/  FSETP.GEU.AND P0, PT, R9, R14, PT ;  /* 0x0000000e0900720b */ /* 0x000fe40003f0e000 */
[----:B------:R-:W-:Y:S02]  /*0450*/  @!P2 SEL R15, R15, R6, !P6 ;  /* 0x000000060f0fa207 */ /* 0x000fe40007000000 */
[----:B------:R-:W-:Y:S02]  /*0460*/  FSETP.NAN.AND P2, PT, R14, R14, PT ;  /* 0x0000000e0e00720b */ /* 0x000fe40003f48000 */
[C---:B------:R-:W-:Y:S02]  /*0470*/  LOP3.LUT R6, R7.reuse, R4, RZ, 0xfc, !PT ;  /* 0x0000000407067212 */ /* 0x040fe400078efcff */
[----:B------:R-:W-:Y:S02]  /*0480*/  P2R R22, PR, RZ, 0x1 ;  /* 0x00000001ff167803 */ /* 0x000fe40000000000 */
[----:B------:R-:W-:Y:S01]  /*0490*/  ISETP.GT.AND P1, PT, R7, -0x1, !P1 ;  /* 0xffffffff0700780c */ /* 0x000fe20004f24270 */
[----:B------:R-:W-:Y:S01]  /*04a0*/  VIADD R13, R5, 0xc0 ;  /* 0x000000c0050d7836 */ /* 0x000fe20000000000 */
[----:B------:R-:W-:-:S02]  /*04b0*/  P2R R20, PR, RZ, 0x40 ;  /* 0x00000040ff147803 */ /* 0x000fc40000000000 */
[----:B------:R-:W-:-:S03]  /*04c0*/  P2R R16, PR, RZ, 0x20 ;  /* 0x00000020ff107803 */ /* 0x000fc60000000000 */
[----:B------:R-:W-:Y:S02]  /*04d0*/  @!P2 SEL R14, R14, R9, !P0 ;  /* 0x000000090e0ea207 */ /* 0x000fe40004000000 */
[----:B------:R-:W-:Y:S02]  /*04e0*/  CS2R R8, SRZ ;  /* 0x0000000000087805 */ /* 0x000fe4000001ff00 */
[----:B------:R-:W-:-:S13]  /*04f0*/  ISETP.GT.AND P2, PT, R6, -0x1, PT ;  /* 0xffffffff0600780c */ /* 0x000fda0003f44270 */
[----:B------:R-:W2:Y:S02]  /*0500*/  @P2 LDG.E.64 R8, desc[UR4][R10.64] ;  /* 0x000000040a082981 */ /* 0x000ea4000c1e1b00 */
[----:B--2---:R-:W-:Y:S02]  /*0510*/  SEL R17, R8, 0xff800000, P2 ;  /* 0xff80000008117807 */ /* 0x004fe40001000000 */
[----:B------:R-:W-:Y:S02]  /*0520*/  SEL R6, R9, 0xff800000, P2 ;  /* 0xff80000009067807 */ /* 0x000fe40001000000 */
[----:B------:R-:W-:Y:S02]  /*0530*/  CS2R R8, SRZ ;  /* 0x0000000000087805 */ /* 0x000fe4000001ff00 */
[-C--:B------:R-:W-:Y:S02]  /*0540*/  FSETP.NAN.AND P2, PT, R17, R17.reuse, PT ;  /* 0x000000111100720b */ /* 0x080fe40003f48000 */
[----:B------:R-:W-:-:S04]  /*0550*/  FSETP.GEU.AND P0, PT, R14, R17, PT ;  /* 0x000000110e00720b */ /* 0x000fc80003f0e000 */
[----:B------:R-:W-:-:S07]  /*0560*/  P2R R19, PR, RZ, 0x1 ;  /* 0x00000001ff137803 */ /* 0x000fce0000000000 */
[----:B------:R-:W-:Y:S02]  /*0570*/  @!P2 SEL R17, R17, R14, !P0 ;  /* 0x0000000e1111a207 */ /* 0x000fe40004000000 */
[-C--:B------:R-:W-:Y:S02]  /*0580*/  FSETP.NAN.AND P2, PT, R6, R6.reuse, PT ;  /* 0x000000060600720b */ /* 0x080fe40003f48000 */
[----:B------:R-:W-:-:S04]  /*0590*/  FSETP.GEU.AND P0, PT, R15, R6, PT ;  /* 0x000000060f00720b */ /* 0x000fc80003f0e000 */
[----:B------:R-:W-:-:S07]  /*05a0*/  P2R R10, PR, RZ, 0x1 ;  /* 0x00000001ff0a7803 */ /* 0x000fce0000000000 */
[----:B------:R-:W-:Y:S02]  /*05b0*/  @!P2 SEL R6, R6, R15, !P0 ;  /* 0x0000000f0606a207 */ /* 0x000fe40004000000 */
[----:B------:R-:W-:Y:S01]  /*05c0*/  ISETP.NE.AND P0, PT, R12, RZ, PT ;  /* 0x000000ff0c00720c */ /* 0x000fe20003f05270 */
[----:B------:R-:W-:-:S05]  /*05d0*/  IMAD.WIDE R12, R13, 0x4, R2 ;  /* 0x000000040d0c7825 */ /* 0x000fca00078e0202 */
[----:B------:R-:W2:Y:S01]  /*05e0*/  @P1 LDG.E.64 R8, desc[UR4][R12.64] ;  /* 0x000000040c081981 */ /* 0x000ea2000c1e1b00 */
[----:B------:R-:W-:Y:S01]  /*05f0*/  VIADD R11, R7, 0x1 ;  /* 0x00000001070b7836 */ /* 0x000fe20000000000 */
[----:B--2---:R-:W-:Y:S01]  /*0600*/  SEL R15, R9, 0xff800000, P1 ;  /* 0xff800000090f7807 */ /* 0x004fe20000800000 */
[----:B------:R-:W-:Y:S01]  /*0610*/  VIADD R9, R5, 0x1740 ;  /* 0x0000174005097836 */ /* 0x000fe20000000000 */
[----:B------:R-:W-:Y:S02]  /*0620*/  SEL R14, R8, 0xff800000, P1 ;  /* 0xff800000080e7807 */ /* 0x000fe40000800000 */
[-C--:B------:R-:W-:Y:S01]  /*0630*/  FSETP.NAN.AND P1, PT, R15, R15.reuse, PT ;  /* 0x0000000f0f00720b */ /* 0x080fe20003f28000 */
[----:B------:R-:W-:Y:S01]  /*0640*/  IMAD.WIDE R8, R9, 0x4, R2 ;  /* 0x0000000409087825 */ /* 0x000fe200078e0202 */
[----:B------:R-:W-:Y:S02]  /*0650*/  FSETP.NAN.AND P3, PT, R14, R14, PT ;  /* 0x0000000e0e00720b */ /* 0x000fe40003f68000 */
[----:B------:R-:W-:-:S02]  /*0660*/  FSETP.GEU.AND P2, PT, R6, R15, PT ;  /* 0x0000000f0600720b */ /* 0x000fc40003f4e000 */
[----:B------:R-:W-:Y:S02]  /*0670*/  SEL R13, RZ, 0x1, !P0 ;  /* 0x00000001ff0d7807 */ /* 0x000fe40004000000 */
[----:B------:R-:W-:-:S05]  /*0680*/  P2R R21, PR, RZ, 0x4 ;  /* 0x00000004ff157803 */ /* 0x000fca0000000000 */
[----:B------:R-:W-:Y:S02]  /*0690*/  @!P1 SEL R15, R15, R6, !P2 ;  /* 0x000000060f0f9207 */ /* 0x000fe40005000000 */
[----:B------:R-:W-:Y:S02]  /*06a0*/  CS2R R6, SRZ ;  /* 0x0000000000067805 */ /* 0x000fe4000001ff00 */
[----:B------:R-:W-:Y:S02]  /*06b0*/  FSETP.GEU.AND P1, PT, R17, R14, PT ;  /* 0x0000000e1100720b */ /* 0x000fe40003f2e000 */
[----:B------:R-:W-:Y:S02]  /*06c0*/  ISETP.NE.AND P2, PT, R22, RZ, PT ;  /* 0x000000ff1600720c */ /* 0x000fe40003f45270 */
[----:B------:R-:W-:Y:S02]  /*06d0*/  @!P3 SEL R14, R14, R17, !P1 ;  /* 0x000000110e0eb207 */ /* 0x000fe40004800000 */
[----:B------:R-:W-:-:S02]  /*06e0*/  ISETP.GE.U32.AND P3, PT, R11, 0x20, PT ;  /* 0x000000200b00780c */ /* 0x000fc40003f66070 */
[----:B------:R-:W-:Y:S02]  /*06f0*/  P2R R22, PR, RZ, 0x4 ;  /* 0x00000004ff167803 */ /* 0x000fe40000000000 */
[----:B------:R-:W-:Y:S02]  /*0700*/  ISETP.GT.AND P6, PT, R4, RZ, !P3 ;  /* 0x000000ff0400720c */ /* 0x000fe40005fc4270 */
[----:B------:R-:W-:-:S11]  /*0710*/  ISETP.NE.AND P2, PT, R20, RZ, PT ;  /* 0x000000ff1400720c */ /* 0x000fd60003f45270 */
[----:B------:R1:W2:Y:S01]  /*0720*/  @P6 LDG.E.64 R6, desc[UR4][R8.64] ;  /* 0x0000000408066981 */ /* 0x0002a2000c1e1b00 */
[----:B------:R-:W-:Y:S02]  /*0730*/  ISETP.GT.AND P3, PT, R4, -0x1, !P3 ;  /* 0xffffffff0400780c */ /* 0x000fe40005f64270 */
[----:B-1----:R-:W-:Y:S02]  /*0740*/  CS2R R8, SRZ ;  /* 0x0000000000087805 */ /* 0x002fe4000001ff00 */
[----:B--2---:R-:W-:Y:S02]  /*0750*/  SEL R6, R6, 0xff800000, P6 ;  /* 0xff80000006067807 */ /* 0x004fe40003000000 */
[----:B------:R-:W-:Y:S02]  /*0760*/  SEL R7, R7, 0xff800000, P6 ;  /* 0xff80000007077807 */ /* 0x000fe40003000000 */
[-C--:B------:R-:W-:Y:S02]  /*0770*/  FSETP.NAN.AND P5, PT, R6, R6.reuse, PT ;  /* 0x000000060600720b */ /* 0x080fe40003fa8000 */
[----:B------:R-:W-:-:S02]  /*0780*/  FSETP.GEU.AND P6, PT, R14, R6, PT ;  /* 0x000000060e00720b */ /* 0x000fc40003fce000 */
[----:B------:R-:W-:-:S09]  /*0790*/  FSETP.NAN.AND P0, PT, R7, R7, PT ;  /* 0x000000070700720b */ /* 0x000fd20003f08000 */
[----:B------:R-:W-:Y:S02]  /*07a0*/  @!P5 SEL R6, R6, R14, !P6 ;  /* 0x0000000e0606d207 */ /* 0x000fe40007000000 */
[----:B------:R-:W-:-:S04]  /*07b0*/  ISETP.NE.AND P5, PT, R16, RZ, PT ;  /* 0x000000ff1000720c */ /* 0x000fc80003fa5270 */
[----:B------:R-:W-:Y:S02]  /*07c0*/  SEL R12, RZ, 0x1, !P5 ;  /* 0x00000001ff0c7807 */ /* 0x000fe40006800000 */
[----:B------:R-:W-:-:S04]  /*07d0*/  FSETP.GEU.AND P5, PT, R15, R7, PT ;  /* 0x000000070f00720b */ /* 0x000fc80003fae000 */
[----:B------:R-:W-:Y:S02]  /*07e0*/  @!P0 SEL R7, R7, R15, !P5 ;  /* 0x0000000f07078207 */ /* 0x000fe40006800000 */
[----:B------:R-:W-:Y:S02]  /*07f0*/  ISETP.NE.AND P0, PT, R18, RZ, PT ;  /* 0x000000ff1200720c */ /* 0x000fe40003f05270 */
[----:B------:R-:W-:Y:S02]  /*0800*/  SEL R15, R12, 0x2, P4 ;  /* 0x000000020c0f7807 */ /* 0x000fe40002000000 */
[----:B------:R-:W-:Y:S01]  /*0810*/  SEL R14, R13, 0x2, P0 ;  /* 0x000000020d0e7807 */ /* 0x000fe20000000000 */
[----:B------:R-:W-:-:S04]  /*0820*/  VIADD R13, R5, 0x1800 ;  /* 0x00001800050d7836 */ /* 0x000fc80000000000 */
[----:B------:R-:W-:-:S05]  /*0830*/  IMAD.WIDE R12, R13, 0x4, R2 ;  /* 0x000000040d0c7825 */ /* 0x000fca00078e0202 */
[----:B------:R-:W2:Y:S01]  /*0840*/  @P3 LDG.E.64 R8, desc[UR4][R12.64] ;  /* 0x000000040c083981 */ /* 0x000ea2000c1e1b00 */
[----:B------:R-:W-:Y:S02]  /*0850*/  SEL R15, R15, 0x3, P2 ;  /* 0x000000030f0f7807 */ /* 0x000fe40001000000 */
[----:B------:R-:W-:Y:S02]  /*0860*/  ISETP.NE.AND P2, PT, R22, RZ, PT ;  /* 0x000000ff1600720c */ /* 0x000fe40003f45270 */
[----:B------:R-:W-:Y:S01]  /*0870*/  LOP3.LUT R0, R11, R0, RZ, 0xfc, !PT ;  /* 0x000000000b007212 */ /* 0x000fe200078efcff */
[----:B------:R-:W-:Y:S01]  /*0880*/  VIADD R11, R5, 0x18c0 ;  /* 0x000018c0050b7836 */ /* 0x000fe20000000000 */
[----:B------:R-:W-:Y:S02]  /*0890*/  SEL R14, R14, 0x3, P2 ;  /* 0x000000030e0e7807 */ /* 0x000fe40001000000 */
[----:B------:R-:W-:Y:S02]  /*08a0*/  ISETP.NE.AND P2, PT, R21, RZ, PT ;  /* 0x000000ff1500720c */ /* 0x000fe40003f45270 */
[----:B--2---:R-:W-:-:S04]  /*08b0*/  SEL R4, R9, 0xff800000, P3 ;  /* 0xff80000009047807 */ /* 0x004fc80001800000 */
[-C--:B------:R-:W-:Y:S02]  /*08c0*/  FSETP.NAN.AND P0, PT, R4, R4.reuse, PT ;  /* 0x000000040400720b */ /* 0x080fe40003f08000 */
[----:B------:R-:W-:-:S11]  /*08d0*/  FSETP.GEU.AND P4, PT, R7, R4, PT ;  /* 0x000000040700720b */ /* 0x000fd60003f8e000 */
[----:B------:R-:W-:Y:S02]  /*08e0*/  @!P0 SEL R4, R4, R7, !P4 ;  /* 0x0000000704048207 */ /* 0x000fe40006000000 */
[----:B------:R-:W-:Y:S02]  /*08f0*/  ISETP.NE.AND P0, PT, R19, RZ, PT ;  /* 0x000000ff1300720c */ /* 0x000fe40003f05270 */
[----:B------:R-:W-:Y:S02]  /*0900*/  SEL R7, R8, 0xff800000, P3 ;  /* 0xff80000008077807 */ /* 0x000fe40001800000 */
[----:B------:R-:W-:Y:S02]  /*0910*/  CS2R R8, SRZ ;  /* 0x0000000000087805 */ /* 0x000fe4000001ff00 */
[----:B------:R-:W-:Y:S02]  /*0920*/  SEL R14, R14, 0x4, P0 ;  /* 0x000000040e0e7807 */ /* 0x000fe40000000000 */
[----:B------:R-:W-:-:S02]  /*0930*/  ISETP.GE.U32.AND P0, PT, R0, 0x20, PT ;  /* 0x000000200000780c */ /* 0x000fc40003f06070 */
[----:B------:R-:W-:Y:S01]  /*0940*/  ISETP.NE.AND P3, PT, R10, RZ, PT ;  /* 0x000000ff0a00720c */ /* 0x000fe20003f65270 */
[----:B------:R-:W-:Y:S02]  /*0950*/  IMAD.WIDE R10, R11, 0x4, R2 ;  /* 0x000000040b0a7825 */ /* 0x000fe400078e0202 */
[----:B------:R-:W1:Y:S08]  /*0960*/  LDC.64 R2, c[0x0][0x218] ;  /* 0x00008600ff027b82 */ /* 0x000e700000000a00 */
[----:B------:R2:W3:Y:S01]  /*0970*/  @!P0 LDG.E.64 R8, desc[UR4][R10.64] ;  /* 0x000000040a088981 */ /* 0x0004e2000c1e1b00 */
[----:B------:R-:W-:-:S02]  /*0980*/  SEL R15, R15, 0x4, P3 ;  /* 0x000000040f0f7807 */ /* 0x000fc40001800000 */
[-C--:B------:R-:W-:Y:S02]  /*0990*/  FSETP.NAN.AND P3, PT, R7, R7.reuse, PT ;  /* 0x000000070700720b */ /* 0x080fe40003f68000 */
[----:B------:R-:W-:Y:S02]  /*09a0*/  SEL R14, R14, 0x5, P1 ;  /* 0x000000050e0e7807 */ /* 0x000fe40000800000 */
[----:B------:R-:W-:Y:S02]  /*09b0*/  FSETP.GEU.AND P1, PT, R6, R7, PT ;  /* 0x000000070600720b */ /* 0x000fe40003f2e000 */
[----:B------:R-:W-:Y:S02]  /*09c0*/  SEL R15, R15, 0x5, P2 ;  /* 0x000000050f0f7807 */ /* 0x000fe40001000000 */
[----:B------:R-:W-:Y:S02]  /*09d0*/  SEL R14, R14, 0x6, P6 ;  /* 0x000000060e0e7807 */ /* 0x000fe40003000000 */
[----:B------:R-:W-:-:S02]  /*09e0*/  SEL R15, R15, 0x6, P5 ;  /* 0x000000060f0f7807 */ /* 0x000fc40002800000 */
[----:B------:R-:W-:Y:S01]  /*09f0*/  SEL R14, R14, 0x7, P1 ;  /* 0x000000070e0e7807 */ /* 0x000fe20000800000 */
[----:B-1----:R-:W-:Y:S01]  /*0a00*/  IMAD.WIDE R2, R5, 0x4, R2 ;  /* 0x0000000405027825 */ /* 0x002fe200078e0202 */
[----:B------:R-:W-:Y:S02]  /*0a10*/  @!P3 SEL R7, R7, R6, !P1 ;  /* 0x000000060707b207 */ /* 0x000fe40004800000 */
[----:B------:R-:W-:Y:S02]  /*0a20*/  SEL R15, R15, 0x7, P4 ;  /* 0x000000070f0f7807 */ /* 0x000fe40002000000 */
[----:B--2---:R-:W-:-:S04]  /*0a30*/  IADD3 R10, P4, R5, UR6, RZ ;  /* 0x00000006050a7c10 */ /* 0x004fc8000ff9e0ff */
[----:B------:R-:W-:Y:S02]  /*0a40*/  LEA.HI.X.SX32 R11, R5, UR7, 0x1, P4 ;  /* 0x00000007050b7c11 */ /* 0x000fe4000a0f0eff */
[----:B---3--:R-:W-:Y:S02]  /*0a50*/  SEL R9, R9, 0xff800000, !P0 ;  /* 0xff80000009097807 */ /* 0x008fe40004000000 */
[----:B------:R-:W-:Y:S02]  /*0a60*/  SEL R8, R8, 0xff800000, !P0 ;  /* 0xff80000008087807 */ /* 0x000fe40004000000 */
[----:B------:R-:W-:Y:S02]  /*0a70*/  FSETP.NAN.AND P2, PT, R9, R9, PT ;  /* 0x000000090900720b */ /* 0x000fe40003f48000 */
[-C--:B------:R-:W-:Y:S02]  /*0a80*/  FSETP.NAN.AND P0, PT, R8, R8.reuse, PT ;  /* 0x000000080800720b */ /* 0x080fe40003f08000 */
[----:B------:R-:W-:-:S02]  /*0a90*/  FSETP.GEU.AND P3, PT, R7, R8, PT ;  /* 0x000000080700720b */ /* 0x000fc40003f6e000 */
[----:B------:R-:W-:Y:S02]  /*0aa0*/  FSETP.GEU.AND P1, PT, R4, R9, PT ;  /* 0x000000090400720b */ /* 0x000fe40003f2e000 */
[----:B------:R-:W-:Y:S02]  /*0ab0*/  SEL R14, R14, 0x8, P3 ;  /* 0x000000080e0e7807 */ /* 0x000fe40001800000 */
[----:B------:R-:W-:Y:S02]  /*0ac0*/  SEL R15, R15, 0x8, P1 ;  /* 0x000000080f0f7807 */ /* 0x000fe40000800000 */
[----:B------:R-:W-:Y:S02]  /*0ad0*/  LOP3.LUT R14, R14, 0xff, RZ, 0xc0, !PT ;  /* 0x000000ff0e0e7812 */ /* 0x000fe400078ec0ff */
[----:B------:R-:W-:Y:S02]  /*0ae0*/  @!P2 SEL R9, R9, R4, !P1 ;  /* 0x000000040909a207 */ /* 0x000fe40004800000 */
[----:B------:R-:W-:Y:S01]  /*0af0*/  @!P0 SEL R8, R8, R7, !P3 ;  /* 0x0000000708088207 */ /* 0x000fe20005800000 */
[----:B------:R-:W-:-:S04]  /*0b00*/  IMAD R15, R15, 0x100, R14 ;  /* 0x000001000f0f7824 */ /* 0x000fc800078e020e */
[----:B------:R-:W-:Y:S04]  /*0b10*/  STG.E.64 desc[UR4][R2.64], R8 ;  /* 0x0000000802007986 */ /* 0x000fe8000c101b04 */
[----:B------:R-:W-:Y:S01]  /*0b20*/  STG.E.U16 desc[UR4][R10.64], R15 ;  /* 0x0000000f0a007986 */ /* 0x000fe2000c101504 */
[----:B------:R-:W-:Y:S05]  /*0b30*/  EXIT ;  /* 0x000000000000794d */ /* 0x000fea0003800000 */
.L_x_0:
[----:B------:R-:W-:-:S00]  /*0b40*/  BRA `(.L_x_0) ;  /* 0xfffffffc00fc7947 */ /* 0x000fc0000383ffff */
[----:B------:R-:W-:-:S00]  /*0b50*/  NOP ;  /* 0x0000000000007918 */ /* 0x000fc00000000000 */
        /* <DEDUP_REMOVED lines=10> */
.L_x_1:


//--------------------- .nv.constant0.triton_poi_fused_max_pool2d_with_indices_30 --------------------------
	.section	.nv.constant0.triton_poi_fused_max_pool2d_with_indices_30,"a",@progbits
	.sectionflags	@""
	.align	4
.nv.constant0.triton_poi_fused_max_pool2d_with_indices_30:
	.zero		556
